//
// Generated by NVIDIA NVVM Compiler
//
// Compiler Build ID: CL-36424714
// Cuda compilation tools, release 13.0, V13.0.88
// Based on NVVM 20.0.0
//

.version 9.0
.target sm_100
.address_size 64

	// .globl	warp_scan

.visible .entry warp_scan(
	.param .u64 .ptr .align 1 warp_scan_param_0,
	.param .u32 warp_scan_param_1
)
{
	.reg .pred 	%p<12>;
	.reg .b32 	%r<13>;
	.reg .b32 	%f<17>;
	.reg .b64 	%rd<5>;

	ld.param.u64 	%rd1, [warp_scan_param_0];
	ld.param.u32 	%r2, [warp_scan_param_1];
	mov.u32 	%r1, %tid.x;
	setp.ge.s32 	%p1, %r1, %r2;
	@%p1 bra 	$L__BB0_2;
	cvta.to.global.u64 	%rd2, %rd1;
	mul.wide.u32 	%rd3, %r1, 4;
	add.s64 	%rd4, %rd2, %rd3;
	ld.global.f32 	%f1, [%rd4];
	mov.b32 	%r3, %f1;
	shfl.sync.up.b32	%r4|%p2, %r3, 1, 0, -1;
	mov.b32 	%f2, %r4;
	setp.eq.s32 	%p3, %r1, 0;
	add.f32 	%f3, %f1, %f2;
	selp.f32 	%f4, %f1, %f3, %p3;
	mov.b32 	%r5, %f4;
	shfl.sync.up.b32	%r6|%p4, %r5, 2, 0, -1;
	mov.b32 	%f5, %r6;
	setp.lt.u32 	%p5, %r1, 2;
	add.f32 	%f6, %f4, %f5;
	selp.f32 	%f7, %f4, %f6, %p5;
	mov.b32 	%r7, %f7;
	shfl.sync.up.b32	%r8|%p6, %r7, 4, 0, -1;
	mov.b32 	%f8, %r8;
	setp.lt.u32 	%p7, %r1, 4;
	add.f32 	%f9, %f7, %f8;
	selp.f32 	%f10, %f7, %f9, %p7;
	mov.b32 	%r9, %f10;
	shfl.sync.up.b32	%r10|%p8, %r9, 8, 0, -1;
	mov.b32 	%f11, %r10;
	setp.lt.u32 	%p9, %r1, 8;
	add.f32 	%f12, %f10, %f11;
	selp.f32 	%f13, %f10, %f12, %p9;
	mov.b32 	%r11, %f13;
	shfl.sync.up.b32	%r12|%p10, %r11, 16, 0, -1;
	mov.b32 	%f14, %r12;
	setp.lt.u32 	%p11, %r1, 16;
	add.f32 	%f15, %f13, %f14;
	selp.f32 	%f16, %f13, %f15, %p11;
	st.global.f32 	[%rd4], %f16;
$L__BB0_2:
	ret;

}


// ===== COMPILED SASS (sm_100) =====

	.target	sm_100

	.elftype	@"ET_EXEC"


//--------------------- .note.nv.tkinfo           --------------------------
	.section	.note.nv.tkinfo,"",@"SHT_NOTE"
	.sectionflags	@"SHF_NOTE_NV_TKINFO"
	.tkinfo
        /*0018*/ 	.word	0x00000002
        /*0030*/ 	.string	""
        /*0030*/ 	.string	"ptxas"
        /*0030*/ 	.string	"Cuda compilation tools, release 13.0, V13.0.88"
        /*0030*/ 	.string	"Build cuda_13.0.r13.0/compiler.36424714_0"
        /*0030*/ 	.string	"-arch sm_100 -m 64 "



//--------------------- .note.nv.cuinfo           --------------------------
	.section	.note.nv.cuinfo,"",@"SHT_NOTE"
	.sectionflags	@"SHF_NOTE_NV_CUINFO"
        /*0018*/ 	.short	0x0002
        /*001a*/ 	.short	0x0064
        /*001c*/ 	.short	0x0082
	.zero		2


//--------------------- .nv.info                  --------------------------
	.section	.nv.info,"",@"SHT_CUDA_INFO"
	.align	4


	//----- nvinfo : EIATTR_REGCOUNT
	.align		4
        /*0000*/ 	.byte	0x04, 0x2f
        /*0002*/ 	.short	(.L_1 - .L_0)
	.align		4
.L_0:
        /*0004*/ 	.word	index@(warp_scan)
        /*0008*/ 	.word	0x0000000a


	//----- nvinfo : EIATTR_FRAME_SIZE
	.align		4
.L_1:
        /*000c*/ 	.byte	0x04, 0x11
        /*000e*/ 	.short	(.L_3 - .L_2)
	.align		4
.L_2:
        /*0010*/ 	.word	index@(warp_scan)
        /*0014*/ 	.word	0x00000000


	//----- nvinfo : EIATTR_MIN_STACK_SIZE
	.align		4
.L_3:
        /*0018*/ 	.byte	0x04, 0x12
        /*001a*/ 	.short	(.L_5 - .L_4)
	.align		4
.L_4:
        /*001c*/ 	.word	index@(warp_scan)
        /*0020*/ 	.word	0x00000000
.L_5:


//--------------------- .nv.compat                --------------------------
	.section	.nv.compat,"",@"SHT_CUDA_COMPAT_INFO"
	.align	4
        /*0000*/ 	.byte	0x02, 0x09, 0x00, 0x00, 0x02, 0x02, 0x01, 0x00, 0x02, 0x05, 0x05, 0x00, 0x03, 0x07, 0x01, 0x01
        /*0010*/ 	.byte	0x02, 0x03, 0x00, 0x00, 0x02, 0x06, 0x01, 0x00, 0x04, 0x0b, 0x08, 0x00, 0x09, 0x00, 0x00, 0x00
        /*0020*/ 	.byte	0x00, 0x00, 0x00, 0x00


//--------------------- .nv.info.warp_scan        --------------------------
	.section	.nv.info.warp_scan,"",@"SHT_CUDA_INFO"
	.sectionflags	@""
	.align	4


	//----- nvinfo : EIATTR_CUDA_API_VERSION
	.align		4
        /*0000*/ 	.byte	0x04, 0x37
        /*0002*/ 	.short	(.L_7 - .L_6)
.L_6:
        /*0004*/ 	.word	0x00000082


	//----- nvinfo : EIATTR_KPARAM_INFO
	.align		4
.L_7:
        /*0008*/ 	.byte	0x04, 0x17
        /*000a*/ 	.short	(.L_9 - .L_8)
.L_8:
        /*000c*/ 	.word	0x00000000
        /*0010*/ 	.short	0x0001
        /*0012*/ 	.short	0x0008
        /*0014*/ 	.byte	0x00, 0xf0, 0x11, 0x00


	//----- nvinfo : EIATTR_KPARAM_INFO
	.align		4
.L_9:
        /*0018*/ 	.byte	0x04, 0x17
        /*001a*/ 	.short	(.L_11 - .L_10)
.L_10:
        /*001c*/ 	.word	0x00000000
        /*0020*/ 	.short	0x0000
        /*0022*/ 	.short	0x0000
        /*0024*/ 	.byte	0x00, 0xf5, 0x21, 0x00


	//----- nvinfo : EIATTR_SPARSE_MMA_MASK
	.align		4
.L_11:
        /*0028*/ 	.byte	0x03, 0x50
        /*002a*/ 	.short	0x0000


	//----- nvinfo : EIATTR_MAXREG_COUNT
	.align		4
        /*002c*/ 	.byte	0x03, 0x1b
        /*002e*/ 	.short	0x00ff


	//----- nvinfo : EIATTR_MERCURY_ISA_VERSION
	.align		4
        /*0030*/ 	.byte	0x03, 0x5f
        /*0032*/ 	.short	0x0101


	//----- nvinfo : EIATTR_COOP_GROUP_MASK_REGIDS
	.align		4
        /*0034*/ 	.byte	0x04, 0x29
        /*0036*/ 	.short	(.L_13 - .L_12)


	//   ....[0]....
.L_12:
        /*0038*/ 	.word	0xffffffff


	//   ....[1]....
        /*003c*/ 	.word	0xffffffff


	//   ....[2]....
        /*0040*/ 	.word	0xffffffff


	//   ....[3]....
        /*0044*/ 	.word	0xffffffff


	//   ....[4]....
        /*0048*/ 	.word	0xffffffff


	//----- nvinfo : EIATTR_COOP_GROUP_INSTR_OFFSETS
	.align		4
.L_13:
        /*004c*/ 	.byte	0x04, 0x28
        /*004e*/ 	.short	(.L_15 - .L_14)


	//   ....[0]....
.L_14:
        /*0050*/ 	.word	0x000000a0


	//   ....[1]....
        /*0054*/ 	.word	0x000000d0


	//   ....[2]....
        /*0058*/ 	.word	0x00000100


	//   ....[3]....
        /*005c*/ 	.word	0x00000130


	//   ....[4]....
        /*0060*/ 	.word	0x00000160


	//----- nvinfo : EIATTR_VRC_CTA_INIT_COUNT
	.align		4
.L_15:
        /*0064*/ 	.byte	0x02, 0x4a
	.zero		1
	.zero		1


	//----- nvinfo : EIATTR_EXIT_INSTR_OFFSETS
	.align		4
        /*0068*/ 	.byte	0x04, 0x1c
        /*006a*/ 	.short	(.L_17 - .L_16)


	//   ....[0]....
.L_16:
        /*006c*/ 	.word	0x00000040


	//   ....[1]....
        /*0070*/ 	.word	0x00000190


	//----- nvinfo : EIATTR_CBANK_PARAM_SIZE
	.align		4
.L_17:
        /*0074*/ 	.byte	0x03, 0x19
        /*0076*/ 	.short	0x000c


	//----- nvinfo : EIATTR_PARAM_CBANK
	.align		4
        /*0078*/ 	.byte	0x04, 0x0a
        /*007a*/ 	.short	(.L_19 - .L_18)
	.align		4
.L_18:
        /*007c*/ 	.word	index@(.nv.constant0.warp_scan)
        /*0080*/ 	.short	0x0380
        /*0082*/ 	.short	0x000c


	//----- nvinfo : EIATTR_SW_WAR
	.align		4
.L_19:
        /*0084*/ 	.byte	0x04, 0x36
        /*0086*/ 	.short	(.L_21 - .L_20)
.L_20:
        /*0088*/ 	.word	0x00000008
.L_21:


//--------------------- .nv.callgraph             --------------------------
	.section	.nv.callgraph,"",@"SHT_CUDA_CALLGRAPH"
	.align	4
	.sectionentsize	8
	.align		4
        /*0000*/ 	.word	0x00000000
	.align		4
        /*0004*/ 	.word	0xffffffff
	.align		4
        /*0008*/ 	.word	0x00000000
	.align		4
        /*000c*/ 	.word	0xfffffffe
	.align		4
        /*0010*/ 	.word	0x00000000
	.align		4
        /*0014*/ 	.word	0xfffffffd
	.align		4
        /*0018*/ 	.word	0x00000000
	.align		4
        /*001c*/ 	.word	0xfffffffc


//--------------------- .text.warp_scan           --------------------------
	.section	.text.warp_scan,"ax",@progbits
	.align	128
        .global         warp_scan
        .type           warp_scan,@function
        .size           warp_scan,(.L_x_1 - warp_scan)
        .other          warp_scan,@"STO_CUDA_ENTRY STV_DEFAULT"
warp_scan:
.text.warp_scan:
[----:B------:R-:W-:Y:S01]  /*0000*/  LDC R1, c[0x0][0x37c] ;  /* 0x0000df00ff017b82 */ /* 0x000fe20000000800 */
[----:B------:R-:W0:Y:S01]  /*0010*/  S2R R7, SR_TID.X ;  /* 0x0000000000077919 */ /* 0x000e220000002100 */
[----:B------:R-:W0:Y:S02]  /*0020*/  LDCU UR4, c[0x0][0x388] ;  /* 0x00007100ff0477ac */ /* 0x000e240008000800 */
[----:B0-----:R-:W-:-:S13]  /*0030*/  ISETP.GE.AND P0, PT, R7, UR4, PT ;  /* 0x0000000407007c0c */ /* 0x001fda000bf06270 */
[----:B------:R-:W-:Y:S05]  /*0040*/  @P0 EXIT ;  /* 0x000000000000094d */ /* 0x000fea0003800000 */
[----:B------:R-:W0:Y:S01]  /*0050*/  LDC.64 R2, c[0x0][0x380] ;  /* 0x0000e000ff027b82 */ /* 0x000e220000000a00 */
[----:B------:R-:W1:Y:S01]  /*0060*/  LDCU.64 UR4, c[0x0][0x358] ;  /* 0x00006b00ff0477ac */ /* 0x000e620008000a00 */
[----:B0-----:R-:W-:-:S05]  /*0070*/  IMAD.WIDE.U32 R2, R7, 0x4, R2 ;  /* 0x0000000407027825 */ /* 0x001fca00078e0002 */
[----:B-1----:R-:W2:Y:S01]  /*0080*/  LDG.E R5, desc[UR4][R2.64] ;  /* 0x0000000402057981 */ /* 0x002ea2000c1e1900 */
[----:B------:R-:W-:-:S03]  /*0090*/  ISETP.NE.AND P0, PT, R7, RZ, PT ;  /* 0x000000ff0700720c */ /* 0x000fc60003f05270 */
[----:B--2---:R-:W0:Y:S10]  /*00a0*/  SHFL.UP PT, R0, R5, 0x1, RZ ;  /* 0x0420000005007989 */ /* 0x004e3400000e00ff */
[----:B0-----:R-:W-:Y:S01]  /*00b0*/  @P0 FADD R5, R5, R0 ;  /* 0x0000000005050221 */ /* 0x001fe20000000000 */
[----:B------:R-:W-:-:S04]  /*00c0*/  ISETP.GE.U32.AND P0, PT, R7, 0x2, PT ;  /* 0x000000020700780c */ /* 0x000fc80003f06070 */
[----:B------:R-:W0:Y:S09]  /*00d0*/  SHFL.UP PT, R0, R5, 0x2, RZ ;  /* 0x0440000005007989 */ /* 0x000e3200000e00ff */
        /* <DEDUP_REMOVED lines=9> */
[----:B0-----:R-:W-:-:S05]  /*0170*/  @P0 FADD R5, R5, R0 ;  /* 0x0000000005050221 */ /* 0x001fca0000000000 */
[----:B------:R-:W-:Y:S01]  /*0180*/  STG.E desc[UR4][R2.64], R5 ;  /* 0x0000000502007986 */ /* 0x000fe2000c101904 */
[----:B------:R-:W-:Y:S05]  /*0190*/  EXIT ;  /* 0x000000000000794d */ /* 0x000fea0003800000 */
.L_x_0:
[----:B------:R-:W-:-:S00]  /*01a0*/  BRA `(.L_x_0) ;  /* 0xfffffffc00fc7947 */ /* 0x000fc0000383ffff */
[----:B------:R-:W-:-:S00]  /*01b0*/  NOP ;  /* 0x0000000000007918 */ /* 0x000fc00000000000 */
        /* <DEDUP_REMOVED lines=12> */
.L_x_1:


//--------------------- .nv.shared.reserved.0     --------------------------
	.section	.nv.shared.reserved.0,"aw",@nobits
	.weak		__nv_reservedSMEM_offset_0_alias
	.size		__nv_reservedSMEM_offset_0_alias, 0, 64
	.other		__nv_reservedSMEM_offset_0_alias,@"STO_CUDA_RESERVED_SHARED STV_DEFAULT"
__nv_reservedSMEM_offset_0_alias:
	.zero		0
	.zero		64


//--------------------- .nv.constant0.warp_scan   --------------------------
	.section	.nv.constant0.warp_scan,"a",@progbits
	.sectionflags	@""
	.align	4
.nv.constant0.warp_scan:
	.zero		908


//--------------------- SYMBOLS --------------------------

	.type		.nv.reservedSmem.offset0,@object
	.size		.nv.reservedSmem.offset0,0x4
